//
// Generated by NVIDIA NVVM Compiler
//
// Compiler Build ID: CL-36424714
// Cuda compilation tools, release 13.0, V13.0.88
// Based on NVVM 20.0.0
//

.version 9.0
.target sm_100
.address_size 64

	// .globl	_Z22axpy_cudakernel_cyclicPfS_fi

.visible .entry _Z22axpy_cudakernel_cyclicPfS_fi(
	.param .u64 .ptr .align 1 _Z22axpy_cudakernel_cyclicPfS_fi_param_0,
	.param .u64 .ptr .align 1 _Z22axpy_cudakernel_cyclicPfS_fi_param_1,
	.param .f32 _Z22axpy_cudakernel_cyclicPfS_fi_param_2,
	.param .u32 _Z22axpy_cudakernel_cyclicPfS_fi_param_3
)
{
	.reg .pred 	%p<7>;
	.reg .b32 	%r<31>;
	.reg .b32 	%f<17>;
	.reg .b64 	%rd<18>;

	ld.param.u64 	%rd3, [_Z22axpy_cudakernel_cyclicPfS_fi_param_0];
	ld.param.u64 	%rd4, [_Z22axpy_cudakernel_cyclicPfS_fi_param_1];
	ld.param.f32 	%f1, [_Z22axpy_cudakernel_cyclicPfS_fi_param_2];
	ld.param.u32 	%r12, [_Z22axpy_cudakernel_cyclicPfS_fi_param_3];
	cvta.to.global.u64 	%rd1, %rd3;
	cvta.to.global.u64 	%rd2, %rd4;
	mov.u32 	%r13, %tid.x;
	mov.u32 	%r14, %ctaid.x;
	mov.u32 	%r15, %ntid.x;
	mad.lo.s32 	%r29, %r14, %r15, %r13;
	mov.u32 	%r16, %nctaid.x;
	mul.lo.s32 	%r2, %r16, %r15;
	setp.ge.s32 	%p1, %r29, %r12;
	@%p1 bra 	$L__BB0_7;
	add.s32 	%r17, %r29, %r2;
	max.s32 	%r18, %r12, %r17;
	setp.lt.s32 	%p2, %r17, %r12;
	selp.u32 	%r19, 1, 0, %p2;
	add.s32 	%r20, %r17, %r19;
	sub.s32 	%r21, %r18, %r20;
	div.u32 	%r22, %r21, %r2;
	add.s32 	%r3, %r22, %r19;
	and.b32  	%r23, %r3, 3;
	setp.eq.s32 	%p3, %r23, 3;
	@%p3 bra 	$L__BB0_4;
	add.s32 	%r24, %r3, 1;
	and.b32  	%r25, %r24, 3;
	neg.s32 	%r27, %r25;
$L__BB0_3:
	.pragma "nounroll";
	mul.wide.s32 	%rd5, %r29, 4;
	add.s64 	%rd6, %rd1, %rd5;
	add.s64 	%rd7, %rd2, %rd5;
	ld.global.f32 	%f2, [%rd7];
	ld.global.f32 	%f3, [%rd6];
	fma.rn.f32 	%f4, %f1, %f2, %f3;
	st.global.f32 	[%rd6], %f4;
	add.s32 	%r29, %r29, %r2;
	add.s32 	%r27, %r27, 1;
	setp.ne.s32 	%p4, %r27, 0;
	@%p4 bra 	$L__BB0_3;
$L__BB0_4:
	setp.lt.u32 	%p5, %r3, 3;
	@%p5 bra 	$L__BB0_7;
	mul.wide.s32 	%rd11, %r2, 4;
	shl.b32 	%r26, %r2, 2;
$L__BB0_6:
	mul.wide.s32 	%rd8, %r29, 4;
	add.s64 	%rd9, %rd2, %rd8;
	ld.global.f32 	%f5, [%rd9];
	add.s64 	%rd10, %rd1, %rd8;
	ld.global.f32 	%f6, [%rd10];
	fma.rn.f32 	%f7, %f1, %f5, %f6;
	st.global.f32 	[%rd10], %f7;
	add.s64 	%rd12, %rd9, %rd11;
	ld.global.f32 	%f8, [%rd12];
	add.s64 	%rd13, %rd10, %rd11;
	ld.global.f32 	%f9, [%rd13];
	fma.rn.f32 	%f10, %f1, %f8, %f9;
	st.global.f32 	[%rd13], %f10;
	add.s64 	%rd14, %rd12, %rd11;
	ld.global.f32 	%f11, [%rd14];
	add.s64 	%rd15, %rd13, %rd11;
	ld.global.f32 	%f12, [%rd15];
	fma.rn.f32 	%f13, %f1, %f11, %f12;
	st.global.f32 	[%rd15], %f13;
	add.s64 	%rd16, %rd14, %rd11;
	ld.global.f32 	%f14, [%rd16];
	add.s64 	%rd17, %rd15, %rd11;
	ld.global.f32 	%f15, [%rd17];
	fma.rn.f32 	%f16, %f1, %f14, %f15;
	st.global.f32 	[%rd17], %f16;
	add.s32 	%r29, %r26, %r29;
	setp.lt.s32 	%p6, %r29, %r12;
	@%p6 bra 	$L__BB0_6;
$L__BB0_7:
	ret;

}


// ===== COMPILED SASS (sm_100) =====

	.target	sm_100

	.elftype	@"ET_EXEC"


//--------------------- .note.nv.tkinfo           --------------------------
	.section	.note.nv.tkinfo,"",@"SHT_NOTE"
	.sectionflags	@"SHF_NOTE_NV_TKINFO"
	.tkinfo
        /*0018*/ 	.word	0x00000002
        /*0030*/ 	.string	""
        /*0030*/ 	.string	"ptxas"
        /*0030*/ 	.string	"Cuda compilation tools, release 13.0, V13.0.88"
        /*0030*/ 	.string	"Build cuda_13.0.r13.0/compiler.36424714_0"
        /*0030*/ 	.string	"-arch sm_100 -m 64 "



//--------------------- .note.nv.cuinfo           --------------------------
	.section	.note.nv.cuinfo,"",@"SHT_NOTE"
	.sectionflags	@"SHF_NOTE_NV_CUINFO"
        /*0018*/ 	.short	0x0002
        /*001a*/ 	.short	0x0064
        /*001c*/ 	.short	0x0082
	.zero		2


//--------------------- .nv.info                  --------------------------
	.section	.nv.info,"",@"SHT_CUDA_INFO"
	.align	4


	//----- nvinfo : EIATTR_REGCOUNT
	.align		4
        /*0000*/ 	.byte	0x04, 0x2f
        /*0002*/ 	.short	(.L_1 - .L_0)
	.align		4
.L_0:
        /*0004*/ 	.word	index@(_Z22axpy_cudakernel_cyclicPfS_fi)
        /*0008*/ 	.word	0x00000018


	//----- nvinfo : EIATTR_FRAME_SIZE
	.align		4
.L_1:
        /*000c*/ 	.byte	0x04, 0x11
        /*000e*/ 	.short	(.L_3 - .L_2)
	.align		4
.L_2:
        /*0010*/ 	.word	index@(_Z22axpy_cudakernel_cyclicPfS_fi)
        /*0014*/ 	.word	0x00000000


	//----- nvinfo : EIATTR_MIN_STACK_SIZE
	.align		4
.L_3:
        /*0018*/ 	.byte	0x04, 0x12
        /*001a*/ 	.short	(.L_5 - .L_4)
	.align		4
.L_4:
        /*001c*/ 	.word	index@(_Z22axpy_cudakernel_cyclicPfS_fi)
        /*0020*/ 	.word	0x00000000
.L_5:


//--------------------- .nv.compat                --------------------------
	.section	.nv.compat,"",@"SHT_CUDA_COMPAT_INFO"
	.align	4
        /*0000*/ 	.byte	0x02, 0x09, 0x00, 0x00, 0x02, 0x02, 0x01, 0x00, 0x02, 0x05, 0x05, 0x00, 0x03, 0x07, 0x01, 0x01
        /*0010*/ 	.byte	0x02, 0x03, 0x00, 0x00, 0x02, 0x06, 0x01, 0x00, 0x04, 0x0b, 0x08, 0x00, 0x09, 0x00, 0x00, 0x00
        /*0020*/ 	.byte	0x00, 0x00, 0x00, 0x00


//--------------------- .nv.info._Z22axpy_cudakernel_cyclicPfS_fi --------------------------
	.section	.nv.info._Z22axpy_cudakernel_cyclicPfS_fi,"",@"SHT_CUDA_INFO"
	.sectionflags	@""
	.align	4


	//----- nvinfo : EIATTR_CUDA_API_VERSION
	.align		4
        /*0000*/ 	.byte	0x04, 0x37
        /*0002*/ 	.short	(.L_7 - .L_6)
.L_6:
        /*0004*/ 	.word	0x00000082


	//----- nvinfo : EIATTR_KPARAM_INFO
	.align		4
.L_7:
        /*0008*/ 	.byte	0x04, 0x17
        /*000a*/ 	.short	(.L_9 - .L_8)
.L_8:
        /*000c*/ 	.word	0x00000000
        /*0010*/ 	.short	0x0003
        /*0012*/ 	.short	0x0014
        /*0014*/ 	.byte	0x00, 0xf0, 0x11, 0x00


	//----- nvinfo : EIATTR_KPARAM_INFO
	.align		4
.L_9:
        /*0018*/ 	.byte	0x04, 0x17
        /*001a*/ 	.short	(.L_11 - .L_10)
.L_10:
        /*001c*/ 	.word	0x00000000
        /*0020*/ 	.short	0x0002
        /*0022*/ 	.short	0x0010
        /*0024*/ 	.byte	0x00, 0xf0, 0x11, 0x00


	//----- nvinfo : EIATTR_KPARAM_INFO
	.align		4
.L_11:
        /*0028*/ 	.byte	0x04, 0x17
        /*002a*/ 	.short	(.L_13 - .L_12)
.L_12:
        /*002c*/ 	.word	0x00000000
        /*0030*/ 	.short	0x0001
        /*0032*/ 	.short	0x0008
        /*0034*/ 	.byte	0x00, 0xf5, 0x21, 0x00


	//----- nvinfo : EIATTR_KPARAM_INFO
	.align		4
.L_13:
        /*0038*/ 	.byte	0x04, 0x17
        /*003a*/ 	.short	(.L_15 - .L_14)
.L_14:
        /*003c*/ 	.word	0x00000000
        /*0040*/ 	.short	0x0000
        /*0042*/ 	.short	0x0000
        /*0044*/ 	.byte	0x00, 0xf5, 0x21, 0x00


	//----- nvinfo : EIATTR_SPARSE_MMA_MASK
	.align		4
.L_15:
        /*0048*/ 	.byte	0x03, 0x50
        /*004a*/ 	.short	0x0000


	//----- nvinfo : EIATTR_MAXREG_COUNT
	.align		4
        /*004c*/ 	.byte	0x03, 0x1b
        /*004e*/ 	.short	0x00ff


	//----- nvinfo : EIATTR_MERCURY_ISA_VERSION
	.align		4
        /*0050*/ 	.byte	0x03, 0x5f
        /*0052*/ 	.short	0x0101


	//----- nvinfo : EIATTR_VRC_CTA_INIT_COUNT
	.align		4
        /*0054*/ 	.byte	0x02, 0x4a
	.zero		1
	.zero		1


	//----- nvinfo : EIATTR_EXIT_INSTR_OFFSETS
	.align		4
        /*0058*/ 	.byte	0x04, 0x1c
        /*005a*/ 	.short	(.L_17 - .L_16)


	//   ....[0]....
.L_16:
        /*005c*/ 	.word	0x00000090


	//   ....[1]....
        /*0060*/ 	.word	0x000003a0


	//   ....[2]....
        /*0064*/ 	.word	0x00000580


	//----- nvinfo : EIATTR_CRS_STACK_SIZE
	.align		4
.L_17:
        /*0068*/ 	.byte	0x04, 0x1e
        /*006a*/ 	.short	(.L_19 - .L_18)
.L_18:
        /*006c*/ 	.word	0x00000000


	//----- nvinfo : EIATTR_CBANK_PARAM_SIZE
	.align		4
.L_19:
        /*0070*/ 	.byte	0x03, 0x19
        /*0072*/ 	.short	0x0018


	//----- nvinfo : EIATTR_PARAM_CBANK
	.align		4
        /*0074*/ 	.byte	0x04, 0x0a
        /*0076*/ 	.short	(.L_21 - .L_20)
	.align		4
.L_20:
        /*0078*/ 	.word	index@(.nv.constant0._Z22axpy_cudakernel_cyclicPfS_fi)
        /*007c*/ 	.short	0x0380
        /*007e*/ 	.short	0x0018


	//----- nvinfo : EIATTR_SW_WAR
	.align		4
.L_21:
        /*0080*/ 	.byte	0x04, 0x36
        /*0082*/ 	.short	(.L_23 - .L_22)
.L_22:
        /*0084*/ 	.word	0x00000008
.L_23:


//--------------------- .nv.callgraph             --------------------------
	.section	.nv.callgraph,"",@"SHT_CUDA_CALLGRAPH"
	.align	4
	.sectionentsize	8
	.align		4
        /*0000*/ 	.word	0x00000000
	.align		4
        /*0004*/ 	.word	0xffffffff
	.align		4
        /*0008*/ 	.word	0x00000000
	.align		4
        /*000c*/ 	.word	0xfffffffe
	.align		4
        /*0010*/ 	.word	0x00000000
	.align		4
        /*0014*/ 	.word	0xfffffffd
	.align		4
        /*0018*/ 	.word	0x00000000
	.align		4
        /*001c*/ 	.word	0xfffffffc


//--------------------- .text._Z22axpy_cudakernel_cyclicPfS_fi --------------------------
	.section	.text._Z22axpy_cudakernel_cyclicPfS_fi,"ax",@progbits
	.align	128
        .global         _Z22axpy_cudakernel_cyclicPfS_fi
        .type           _Z22axpy_cudakernel_cyclicPfS_fi,@function
        .size           _Z22axpy_cudakernel_cyclicPfS_fi,(.L_x_5 - _Z22axpy_cudakernel_cyclicPfS_fi)
        .other          _Z22axpy_cudakernel_cyclicPfS_fi,@"STO_CUDA_ENTRY STV_DEFAULT"
_Z22axpy_cudakernel_cyclicPfS_fi:
.text._Z22axpy_cudakernel_cyclicPfS_fi:
[----:B------:R-:W-:Y:S01]  /*0000*/  LDC R1, c[0x0][0x37c] ;  /* 0x0000df00ff017b82 */ /* 0x000fe20000000800 */
[----:B------:R-:W0:Y:S07]  /*0010*/  S2R R3, SR_TID.X ;  /* 0x0000000000037919 */ /* 0x000e2e0000002100 */
[----:B------:R-:W0:Y:S01]  /*0020*/  S2UR UR4, SR_CTAID.X ;  /* 0x00000000000479c3 */ /* 0x000e220000002500 */
[----:B------:R-:W1:Y:S07]  /*0030*/  LDCU UR6, c[0x0][0x394] ;  /* 0x00007280ff0677ac */ /* 0x000e6e0008000800 */
[----:B------:R-:W0:Y:S01]  /*0040*/  LDC R0, c[0x0][0x360] ;  /* 0x0000d800ff007b82 */ /* 0x000e220000000800 */
[----:B------:R-:W2:Y:S01]  /*0050*/  LDCU UR5, c[0x0][0x370] ;  /* 0x00006e00ff0577ac */ /* 0x000ea20008000800 */
[----:B0-----:R-:W-:-:S02]  /*0060*/  IMAD R3, R0, UR4, R3 ;  /* 0x0000000400037c24 */ /* 0x001fc4000f8e0203 */
[----:B--2---:R-:W-:-:S03]  /*0070*/  IMAD R0, R0, UR5, RZ ;  /* 0x0000000500007c24 */ /* 0x004fc6000f8e02ff */
[----:B-1----:R-:W-:-:S13]  /*0080*/  ISETP.GE.AND P0, PT, R3, UR6, PT ;  /* 0x0000000603007c0c */ /* 0x002fda000bf06270 */
[----:B------:R-:W-:Y:S05]  /*0090*/  @P0 EXIT ;  /* 0x000000000000094d */ /* 0x000fea0003800000 */
[----:B------:R-:W0:Y:S01]  /*00a0*/  I2F.U32.RP R8, R0 ;  /* 0x0000000000087306 */ /* 0x000e220000209000 */
[C---:B------:R-:W-:Y:S01]  /*00b0*/  IMAD.IADD R2, R0.reuse, 0x1, R3 ;  /* 0x0000000100027824 */ /* 0x040fe200078e0203 */
[----:B------:R-:W-:Y:S01]  /*00c0*/  IADD3 R9, PT, PT, RZ, -R0, RZ ;  /* 0x80000000ff097210 */ /* 0x000fe20007ffe0ff */
[----:B------:R-:W1:Y:S01]  /*00d0*/  LDCU UR8, c[0x0][0x390] ;  /* 0x00007200ff0877ac */ /* 0x000e620008000800 */
[----:B------:R-:W-:Y:S01]  /*00e0*/  ISETP.NE.U32.AND P2, PT, R0, RZ, PT ;  /* 0x000000ff0000720c */ /* 0x000fe20003f45070 */
[----:B------:R-:W-:Y:S01]  /*00f0*/  BSSY.RECONVERGENT B0, `(.L_x_0) ;  /* 0x000002a000007945 */ /* 0x000fe20003800200 */
[C---:B------:R-:W-:Y:S01]  /*0100*/  ISETP.GE.AND P0, PT, R2.reuse, UR6, PT ;  /* 0x0000000602007c0c */ /* 0x040fe2000bf06270 */
[----:B------:R-:W2:Y:S01]  /*0110*/  LDCU.64 UR4, c[0x0][0x358] ;  /* 0x00006b00ff0477ac */ /* 0x000ea20008000a00 */
[----:B------:R-:W-:Y:S02]  /*0120*/  VIMNMX R7, PT, PT, R2, UR6, !PT ;  /* 0x0000000602077c48 */ /* 0x000fe4000ffe0100 */
[----:B------:R-:W-:Y:S01]  /*0130*/  SEL R6, RZ, 0x1, P0 ;  /* 0x00000001ff067807 */ /* 0x000fe20000000000 */
[----:B------:R-:W3:Y:S03]  /*0140*/  LDCU UR7, c[0x0][0x390] ;  /* 0x00007200ff0777ac */ /* 0x000ee60008000800 */
[----:B------:R-:W-:Y:S01]  /*0150*/  IADD3 R7, PT, PT, R7, -R2, -R6 ;  /* 0x8000000207077210 */ /* 0x000fe20007ffe806 */
[----:B0-----:R-:W0:Y:S02]  /*0160*/  MUFU.RCP R8, R8 ;  /* 0x0000000800087308 */ /* 0x001e240000001000 */
[----:B0-----:R-:W-:-:S06]  /*0170*/  IADD3 R4, PT, PT, R8, 0xffffffe, RZ ;  /* 0x0ffffffe08047810 */ /* 0x001fcc0007ffe0ff */
[----:B------:R0:W4:Y:S02]  /*0180*/  F2I.FTZ.U32.TRUNC.NTZ R5, R4 ;  /* 0x0000000400057305 */ /* 0x000124000021f000 */
[----:B0-----:R-:W-:Y:S02]  /*0190*/  HFMA2 R4, -RZ, RZ, 0, 0 ;  /* 0x00000000ff047431 */ /* 0x001fe400000001ff */
[----:B----4-:R-:W-:-:S04]  /*01a0*/  IMAD R9, R9, R5, RZ ;  /* 0x0000000509097224 */ /* 0x010fc800078e02ff */
[----:B------:R-:W-:-:S06]  /*01b0*/  IMAD.HI.U32 R8, R5, R9, R4 ;  /* 0x0000000905087227 */ /* 0x000fcc00078e0004 */
[----:B------:R-:W-:-:S05]  /*01c0*/  IMAD.HI.U32 R5, R8, R7, RZ ;  /* 0x0000000708057227 */ /* 0x000fca00078e00ff */
[----:B------:R-:W-:-:S05]  /*01d0*/  IADD3 R2, PT, PT, -R5, RZ, RZ ;  /* 0x000000ff05027210 */ /* 0x000fca0007ffe1ff */
[----:B------:R-:W-:-:S05]  /*01e0*/  IMAD R7, R0, R2, R7 ;  /* 0x0000000200077224 */ /* 0x000fca00078e0207 */
[----:B------:R-:W-:-:S13]  /*01f0*/  ISETP.GE.U32.AND P0, PT, R7, R0, PT ;  /* 0x000000000700720c */ /* 0x000fda0003f06070 */
[----:B------:R-:W-:Y:S01]  /*0200*/  @P0 IMAD.IADD R7, R7, 0x1, -R0 ;  /* 0x0000000107070824 */ /* 0x000fe200078e0a00 */
[----:B------:R-:W-:-:S04]  /*0210*/  @P0 IADD3 R5, PT, PT, R5, 0x1, RZ ;  /* 0x0000000105050810 */ /* 0x000fc80007ffe0ff */
[----:B------:R-:W-:-:S13]  /*0220*/  ISETP.GE.U32.AND P1, PT, R7, R0, PT ;  /* 0x000000000700720c */ /* 0x000fda0003f26070 */
[----:B------:R-:W-:Y:S02]  /*0230*/  @P1 IADD3 R5, PT, PT, R5, 0x1, RZ ;  /* 0x0000000105051810 */ /* 0x000fe40007ffe0ff */
[----:B------:R-:W-:-:S05]  /*0240*/  @!P2 LOP3.LUT R5, RZ, R0, RZ, 0x33, !PT ;  /* 0x00000000ff05a212 */ /* 0x000fca00078e33ff */
[----:B------:R-:W-:-:S05]  /*0250*/  IMAD.IADD R2, R6, 0x1, R5 ;  /* 0x0000000106027824 */ /* 0x000fca00078e0205 */
[C---:B------:R-:W-:Y:S02]  /*0260*/  LOP3.LUT R4, R2.reuse, 0x3, RZ, 0xc0, !PT ;  /* 0x0000000302047812 */ /* 0x040fe400078ec0ff */
[----:B------:R-:W-:Y:S02]  /*0270*/  ISETP.GE.U32.AND P1, PT, R2, 0x3, PT ;  /* 0x000000030200780c */ /* 0x000fe40003f26070 */
[----:B------:R-:W-:-:S13]  /*0280*/  ISETP.NE.AND P0, PT, R4, 0x3, PT ;  /* 0x000000030400780c */ /* 0x000fda0003f05270 */
[----:B-123--:R-:W-:Y:S05]  /*0290*/  @!P0 BRA `(.L_x_1) ;  /* 0x00000000003c8947 */ /* 0x00efea0003800000 */
[----:B------:R-:W0:Y:S01]  /*02a0*/  LDC.64 R8, c[0x0][0x380] ;  /* 0x0000e000ff087b82 */ /* 0x000e220000000a00 */
[----:B------:R-:W-:-:S04]  /*02b0*/  IADD3 R2, PT, PT, R2, 0x1, RZ ;  /* 0x0000000102027810 */ /* 0x000fc80007ffe0ff */
[----:B------:R-:W-:-:S03]  /*02c0*/  LOP3.LUT R2, R2, 0x3, RZ, 0xc0, !PT ;  /* 0x0000000302027812 */ /* 0x000fc600078ec0ff */
[----:B------:R-:W1:Y:S01]  /*02d0*/  LDC.64 R10, c[0x0][0x388] ;  /* 0x0000e200ff0a7b82 */ /* 0x000e620000000a00 */
[----:B------:R-:W-:-:S07]  /*02e0*/  IADD3 R2, PT, PT, -R2, RZ, RZ ;  /* 0x000000ff02027210 */ /* 0x000fce0007ffe1ff */
.L_x_2:
[----:B-1----:R-:W-:-:S04]  /*02f0*/  IMAD.WIDE R6, R3, 0x4, R10 ;  /* 0x0000000403067825 */ /* 0x002fc800078e020a */
[----:B0-2---:R-:W-:Y:S02]  /*0300*/  IMAD.WIDE R4, R3, 0x4, R8 ;  /* 0x0000000403047825 */ /* 0x005fe400078e0208 */
[----:B------:R-:W2:Y:S04]  /*0310*/  LDG.E R6, desc[UR4][R6.64] ;  /* 0x0000000406067981 */ /* 0x000ea8000c1e1900 */
[----:B------:R-:W2:Y:S01]  /*0320*/  LDG.E R13, desc[UR4][R4.64] ;  /* 0x00000004040d7981 */ /* 0x000ea2000c1e1900 */
[----:B------:R-:W-:Y:S01]  /*0330*/  VIADD R2, R2, 0x1 ;  /* 0x0000000102027836 */ /* 0x000fe20000000000 */
[----:B------:R-:W-:-:S04]  /*0340*/  IADD3 R3, PT, PT, R0, R3, RZ ;  /* 0x0000000300037210 */ /* 0x000fc80007ffe0ff */
[----:B------:R-:W-:Y:S01]  /*0350*/  ISETP.NE.AND P0, PT, R2, RZ, PT ;  /* 0x000000ff0200720c */ /* 0x000fe20003f05270 */
[----:B--2---:R-:W-:-:S05]  /*0360*/  FFMA R13, R6, UR7, R13 ;  /* 0x00000007060d7c23 */ /* 0x004fca000800000d */
[----:B------:R2:W-:Y:S07]  /*0370*/  STG.E desc[UR4][R4.64], R13 ;  /* 0x0000000d04007986 */ /* 0x0005ee000c101904 */
[----:B------:R-:W-:Y:S05]  /*0380*/  @P0 BRA `(.L_x_2) ;  /* 0xfffffffc00d80947 */ /* 0x000fea000383ffff */
.L_x_1:
[----:B------:R-:W-:Y:S05]  /*0390*/  BSYNC.RECONVERGENT B0 ;  /* 0x0000000000007941 */ /* 0x000fea0003800200 */
.L_x_0:
[----:B------:R-:W-:Y:S05]  /*03a0*/  @!P1 EXIT ;  /* 0x000000000000994d */ /* 0x000fea0003800000 */
.L_x_3:
[----:B-12---:R-:W0:Y:S08]  /*03b0*/  LDC.64 R4, c[0x0][0x388] ;  /* 0x0000e200ff047b82 */ /* 0x006e300000000a00 */
[----:B------:R-:W1:Y:S01]  /*03c0*/  LDC.64 R6, c[0x0][0x380] ;  /* 0x0000e000ff067b82 */ /* 0x000e620000000a00 */
[----:B0-----:R-:W-:-:S05]  /*03d0*/  IMAD.WIDE R12, R3, 0x4, R4 ;  /* 0x00000004030c7825 */ /* 0x001fca00078e0204 */
[----:B------:R-:W2:Y:S01]  /*03e0*/  LDG.E R2, desc[UR4][R12.64] ;  /* 0x000000040c027981 */ /* 0x000ea2000c1e1900 */
[----:B-1----:R-:W-:-:S05]  /*03f0*/  IMAD.WIDE R14, R3, 0x4, R6 ;  /* 0x00000004030e7825 */ /* 0x002fca00078e0206 */
[----:B------:R-:W2:Y:S01]  /*0400*/  LDG.E R5, desc[UR4][R14.64] ;  /* 0x000000040e057981 */ /* 0x000ea2000c1e1900 */
[----:B------:R-:W-:-:S04]  /*0410*/  IMAD.WIDE R6, R0, 0x4, R14 ;  /* 0x0000000400067825 */ /* 0x000fc800078e020e */
[----:B--2---:R-:W-:Y:S01]  /*0420*/  FFMA R17, R2, UR8, R5 ;  /* 0x0000000802117c23 */ /* 0x004fe20008000005 */
[----:B------:R-:W-:-:S04]  /*0430*/  IMAD.WIDE R4, R0, 0x4, R12 ;  /* 0x0000000400047825 */ /* 0x000fc800078e020c */
[----:B------:R0:W-:Y:S04]  /*0440*/  STG.E desc[UR4][R14.64], R17 ;  /* 0x000000110e007986 */ /* 0x0001e8000c101904 */
[----:B------:R-:W2:Y:S04]  /*0450*/  LDG.E R2, desc[UR4][R4.64] ;  /* 0x0000000404027981 */ /* 0x000ea8000c1e1900 */
[----:B------:R-:W2:Y:S01]  /*0460*/  LDG.E R9, desc[UR4][R6.64] ;  /* 0x0000000406097981 */ /* 0x000ea2000c1e1900 */
[----:B------:R-:W-:-:S04]  /*0470*/  IMAD.WIDE R10, R0, 0x4, R6 ;  /* 0x00000004000a7825 */ /* 0x000fc800078e0206 */
[----:B--2---:R-:W-:Y:S01]  /*0480*/  FFMA R19, R2, UR8, R9 ;  /* 0x0000000802137c23 */ /* 0x004fe20008000009 */
[----:B------:R-:W-:-:S04]  /*0490*/  IMAD.WIDE R8, R0, 0x4, R4 ;  /* 0x0000000400087825 */ /* 0x000fc800078e0204 */
[----:B------:R1:W-:Y:S04]  /*04a0*/  STG.E desc[UR4][R6.64], R19 ;  /* 0x0000001306007986 */ /* 0x0003e8000c101904 */
[----:B------:R-:W2:Y:S04]  /*04b0*/  LDG.E R2, desc[UR4][R8.64] ;  /* 0x0000000408027981 */ /* 0x000ea8000c1e1900 */
[----:B------:R-:W2:Y:S01]  /*04c0*/  LDG.E R13, desc[UR4][R10.64] ;  /* 0x000000040a0d7981 */ /* 0x000ea2000c1e1900 */
[----:B0-----:R-:W-:-:S04]  /*04d0*/  IMAD.WIDE R14, R0, 0x4, R10 ;  /* 0x00000004000e7825 */ /* 0x001fc800078e020a */
[----:B--2---:R-:W-:Y:S01]  /*04e0*/  FFMA R21, R2, UR8, R13 ;  /* 0x0000000802157c23 */ /* 0x004fe2000800000d */
[----:B------:R-:W-:-:S04]  /*04f0*/  IMAD.WIDE R12, R0, 0x4, R8 ;  /* 0x00000004000c7825 */ /* 0x000fc800078e0208 */
[----:B------:R1:W-:Y:S04]  /*0500*/  STG.E desc[UR4][R10.64], R21 ;  /* 0x000000150a007986 */ /* 0x0003e8000c101904 */
[----:B------:R-:W2:Y:S04]  /*0510*/  LDG.E R12, desc[UR4][R12.64] ;  /* 0x000000040c0c7981 */ /* 0x000ea8000c1e1900 */
[----:B------:R-:W2:Y:S01]  /*0520*/  LDG.E R5, desc[UR4][R14.64] ;  /* 0x000000040e057981 */ /* 0x000ea2000c1e1900 */
[----:B------:R-:W-:-:S04]  /*0530*/  LEA R3, R0, R3, 0x2 ;  /* 0x0000000300037211 */ /* 0x000fc800078e10ff */
[----:B------:R-:W-:Y:S01]  /*0540*/  ISETP.GE.AND P0, PT, R3, UR6, PT ;  /* 0x0000000603007c0c */ /* 0x000fe2000bf06270 */
[----:B--2---:R-:W-:-:S05]  /*0550*/  FFMA R5, R12, UR8, R5 ;  /* 0x000000080c057c23 */ /* 0x004fca0008000005 */
[----:B------:R1:W-:Y:S07]  /*0560*/  STG.E desc[UR4][R14.64], R5 ;  /* 0x000000050e007986 */ /* 0x0003ee000c101904 */
[----:B------:R-:W-:Y:S05]  /*0570*/  @!P0 BRA `(.L_x_3) ;  /* 0xfffffffc008c8947 */ /* 0x000fea000383ffff */
[----:B------:R-:W-:Y:S05]  /*0580*/  EXIT ;  /* 0x000000000000794d */ /* 0x000fea0003800000 */
.L_x_4:
[----:B------:R-:W-:-:S00]  /*0590*/  BRA `(.L_x_4) ;  /* 0xfffffffc00fc7947 */ /* 0x000fc0000383ffff */
[----:B------:R-:W-:-:S00]  /*05a0*/  NOP ;  /* 0x0000000000007918 */ /* 0x000fc00000000000 */
        /* <DEDUP_REMOVED lines=13> */
.L_x_5:


//--------------------- .nv.shared.reserved.0     --------------------------
	.section	.nv.shared.reserved.0,"aw",@nobits
	.weak		__nv_reservedSMEM_offset_0_alias
	.size		__nv_reservedSMEM_offset_0_alias, 0, 64
	.other		__nv_reservedSMEM_offset_0_alias,@"STO_CUDA_RESERVED_SHARED STV_DEFAULT"
__nv_reservedSMEM_offset_0_alias:
	.zero		0
	.zero		64


//--------------------- .nv.constant0._Z22axpy_cudakernel_cyclicPfS_fi --------------------------
	.section	.nv.constant0._Z22axpy_cudakernel_cyclicPfS_fi,"a",@progbits
	.sectionflags	@""
	.align	4
.nv.constant0._Z22axpy_cudakernel_cyclicPfS_fi:
	.zero		920


//--------------------- SYMBOLS --------------------------

	.type		.nv.reservedSmem.offset0,@object
	.size		.nv.reservedSmem.offset0,0x4
